	.headerflags	@"EF_CUDA_TEXMODE_UNIFIED EF_CUDA_64BIT_ADDRESS EF_CUDA_ACCELERATORS EF_CUDA_SM90 EF_CUDA_VIRTUAL_SM(EF_CUDA_SM90)"
	.elftype	@"ET_EXEC"


//--------------------- .nv.info                  --------------------------
	.section	.nv.info,"",@"SHT_CUDA_INFO"
	.align	4


	//----- nvinfo : EIATTR_REGCOUNT
	.align		4
        /*0000*/ 	.byte	0x04, 0x2f
        /*0002*/ 	.short	(.L_1 - .L_0)
	.align		4
.L_0:
        /*0004*/ 	.word	index@(triton_poi_fused__unsafe_index_leaky_relu_31)
        /*0008*/ 	.word	0x00000010


	//----- nvinfo : EIATTR_MIN_STACK_SIZE
	.align		4
.L_1:
        /*000c*/ 	.byte	0x04, 0x12
        /*000e*/ 	.short	(.L_3 - .L_2)
	.align		4
.L_2:
        /*0010*/ 	.word	index@(triton_poi_fused__unsafe_index_leaky_relu_31)
        /*0014*/ 	.word	0x00000000


	//----- nvinfo : EIATTR_FRAME_SIZE
	.align		4
.L_3:
        /*0018*/ 	.byte	0x04, 0x11
        /*001a*/ 	.short	(.L_5 - .L_4)
	.align		4
.L_4:
        /*001c*/ 	.word	index@(triton_poi_fused__unsafe_index_leaky_relu_31)
        /*0020*/ 	.word	0x00000000


	//----- nvinfo : EIATTR_MIN_STACK_SIZE
	.align		4
.L_5:
        /*0024*/ 	.byte	0x04, 0x12
        /*0026*/ 	.short	(.L_7 - .L_6)
	.align		4
.L_6:
        /*0028*/ 	.word	index@(triton_poi_fused__unsafe_index_leaky_relu_31)
        /*002c*/ 	.word	0x00000000
.L_7:


//--------------------- .nv.info.triton_poi_fused__unsafe_index_leaky_relu_31 --------------------------
	.section	.nv.info.triton_poi_fused__unsafe_index_leaky_relu_31,"",@"SHT_CUDA_INFO"
	.sectionflags	@""
	.align	4


	//----- nvinfo : EIATTR_CUDA_API_VERSION
	.align		4
        /*0000*/ 	.byte	0x04, 0x37
        /*0002*/ 	.short	(.L_9 - .L_8)
.L_8:
        /*0004*/ 	.word	0x0000007c


	//----- nvinfo : EIATTR_KPARAM_INFO
	.align		4
.L_9:
        /*0008*/ 	.byte	0x04, 0x17
        /*000a*/ 	.short	(.L_11 - .L_10)
.L_10:
        /*000c*/ 	.word	0x00000000
        /*0010*/ 	.short	0x0003
        /*0012*/ 	.short	0x0018
        /*0014*/ 	.byte	0x00, 0xf0, 0x11, 0x00


	//----- nvinfo : EIATTR_KPARAM_INFO
	.align		4
.L_11:
        /*0018*/ 	.byte	0x04, 0x17
        /*001a*/ 	.short	(.L_13 - .L_12)
.L_12:
        /*001c*/ 	.word	0x00000000
        /*0020*/ 	.short	0x0002
        /*0022*/ 	.short	0x0010
        /*0024*/ 	.byte	0x00, 0xf4, 0x21, 0x00


	//----- nvinfo : EIATTR_KPARAM_INFO
	.align		4
.L_13:
        /*0028*/ 	.byte	0x04, 0x17
        /*002a*/ 	.short	(.L_15 - .L_14)
.L_14:
        /*002c*/ 	.word	0x00000000
        /*0030*/ 	.short	0x0001
        /*0032*/ 	.short	0x0008
        /*0034*/ 	.byte	0x00, 0xf4, 0x21, 0x00


	//----- nvinfo : EIATTR_KPARAM_INFO
	.align		4
.L_15:
        /*0038*/ 	.byte	0x04, 0x17
        /*003a*/ 	.short	(.L_17 - .L_16)
.L_16:
        /*003c*/ 	.word	0x00000000
        /*0040*/ 	.short	0x0000
        /*0042*/ 	.short	0x0000
        /*0044*/ 	.byte	0x00, 0xf4, 0x21, 0x00


	//----- nvinfo : EIATTR_SPARSE_MMA_MASK
	.align		4
.L_17:
        /*0048*/ 	.byte	0x03, 0x50
        /*004a*/ 	.short	0x0000


	//----- nvinfo : EIATTR_MAXREG_COUNT
	.align		4
        /*004c*/ 	.byte	0x03, 0x1b
        /*004e*/ 	.short	0x00ff


	//----- nvinfo : EIATTR_EXIT_INSTR_OFFSETS
	.align		4
        /*0050*/ 	.byte	0x04, 0x1c
        /*0052*/ 	.short	(.L_19 - .L_18)


	//   ....[0]....
.L_18:
        /*0054*/ 	.word	0x00000370


	//----- nvinfo : EIATTR_REQNTID
	.align		4
.L_19:
        /*0058*/ 	.byte	0x04, 0x10
        /*005a*/ 	.short	(.L_21 - .L_20)
.L_20:
        /*005c*/ 	.word	0x00000100
        /*0060*/ 	.word	0x00000001
        /*0064*/ 	.word	0x00000001


	//----- nvinfo : EIATTR_CBANK_PARAM_SIZE
	.align		4
.L_21:
        /*0068*/ 	.byte	0x03, 0x19
        /*006a*/ 	.short	0x001c


	//----- nvinfo : EIATTR_PARAM_CBANK
	.align		4
        /*006c*/ 	.byte	0x04, 0x0a
        /*006e*/ 	.short	(.L_23 - .L_22)
	.align		4
.L_22:
        /*0070*/ 	.word	index@(.nv.constant0.triton_poi_fused__unsafe_index_leaky_relu_31)
        /*0074*/ 	.short	0x0210
        /*0076*/ 	.short	0x001c


	//----- nvinfo : EIATTR_SW_WAR
	.align		4
.L_23:
        /*0078*/ 	.byte	0x04, 0x36
        /*007a*/ 	.short	(.L_25 - .L_24)
.L_24:
        /*007c*/ 	.word	0x00000008
.L_25:


//--------------------- .nv.callgraph             --------------------------
	.section	.nv.callgraph,"",@"SHT_CUDA_CALLGRAPH"
	.align	4
	.sectionentsize	8
	.align		4
        /*0000*/ 	.word	0x00000000
	.align		4
        /*0004*/ 	.word	0xffffffff
	.align		4
        /*0008*/ 	.word	0x00000000
	.align		4
        /*000c*/ 	.word	0xfffffffe
	.align		4
        /*0010*/ 	.word	0x00000000
	.align		4
        /*0014*/ 	.word	0xfffffffd
	.align		4
        /*0018*/ 	.word	0x00000000
	.align		4
        /*001c*/ 	.word	0xfffffffc


//--------------------- .text.triton_poi_fused__unsafe_index_leaky_relu_31 --------------------------
	.section	.text.triton_poi_fused__unsafe_index_leaky_relu_31,"ax",@progbits
	.align	128
        .global         triton_poi_fused__unsafe_index_leaky_relu_31
        .type           triton_poi_fused__unsafe_index_leaky_relu_31,@function
        .size           triton_poi_fused__unsafe_index_leaky_relu_31,(.L_x_1 - triton_poi_fused__unsafe_index_leaky_relu_31)
        .other          triton_poi_fused__unsafe_index_leaky_relu_31,@"STO_CUDA_ENTRY STV_DEFAULT"
triton_poi_fused__unsafe_index_leaky_relu_31:
.text.triton_poi_fused__unsafe_index_leaky_relu_31:
[----:B------:R-:W-:Y:S01]  /*0000*/  LDC R1, c[0x0][0x28] ;  /* 0x00000a00ff017b82 */ /* 0x000fe20000000800 */
[----:B------:R-:W1:Y:S07]  /*0010*/  S2R R0, SR_TID.X ;  /* 0x0000000000007919 */ /* 0x000e6e0000002100 */
[----:B------:R-:W2:Y:S01]  /*0020*/  LDC.64 R4, c[0x0][0x210] ;  /* 0x00008400ff047b82 */ /* 0x000ea20000000a00 */
[----:B------:R-:W-:Y:S01]  /*0030*/  ULDC.64 UR4, c[0x0][0x208] ;  /* 0x0000820000047ab9 */ /* 0x000fe20000000a00 */
[----:B------:R-:W-:Y:S01]  /*0040*/  ULDC.64 UR6, c[0x0][0x218] ;  /* 0x0000860000067ab9 */ /* 0x000fe20000000a00 */
[----:B------:R-:W3:Y:S01]  /*0050*/  S2R R11, SR_CTAID.X ;  /* 0x00000000000b7919 */ /* 0x000ee20000002500 */
[----:B-1----:R-:W-:-:S05]  /*0060*/  IMAD.SHL.U32 R0, R0, 0x2, RZ ;  /* 0x0000000200007824 */ /* 0x002fca00078e00ff */
[----:B------:R-:W-:-:S05]  /*0070*/  LOP3.LUT R0, R0, 0x1fe, RZ, 0xc0, !PT ;  /* 0x000001fe00007812 */ /* 0x000fca00078ec0ff */
[----:B---3--:R-:W-:-:S05]  /*0080*/  IMAD R0, R11, 0x200, R0 ;  /* 0x000002000b007824 */ /* 0x008fca00078e0200 */
[----:B------:R-:W-:-:S04]  /*0090*/  SHF.R.S32.HI R3, RZ, 0x1f, R0 ;  /* 0x0000001fff037819 */ /* 0x000fc80000011400 */
[----:B------:R-:W-:-:S04]  /*00a0*/  LEA.HI R3, R3, R0, RZ, 0x6 ;  /* 0x0000000003037211 */ /* 0x000fc800078f30ff */
[----:B------:R-:W-:Y:S02]  /*00b0*/  SHF.R.S32.HI R2, RZ, 0x6, R3 ;  /* 0x00000006ff027819 */ /* 0x000fe40000011403 */
[----:B------:R-:W-:Y:S02]  /*00c0*/  LOP3.LUT R9, R3, 0xffffffc0, RZ, 0xc0, !PT ;  /* 0xffffffc003097812 */ /* 0x000fe400078ec0ff */
[----:B------:R-:W-:-:S03]  /*00d0*/  LEA.HI R6, R2, R2, RZ, 0x6 ;  /* 0x0000000202067211 */ /* 0x000fc600078f30ff */
[----:B------:R-:W-:Y:S01]  /*00e0*/  IMAD.IADD R9, R0, 0x1, -R9 ;  /* 0x0000000100097824 */ /* 0x000fe200078e0a09 */
[----:B------:R-:W-:-:S05]  /*00f0*/  LOP3.LUT R7, R6, 0xffffffc0, RZ, 0xc0, !PT ;  /* 0xffffffc006077812 */ /* 0x000fca00078ec0ff */
[----:B------:R-:W-:-:S04]  /*0100*/  IMAD.IADD R7, R2, 0x1, -R7 ;  /* 0x0000000102077824 */ /* 0x000fc800078e0a07 */
[----:B--2---:R-:W-:-:S06]  /*0110*/  IMAD.WIDE R2, R7, 0x8, R4 ;  /* 0x0000000807027825 */ /* 0x004fcc00078e0204 */
[----:B------:R-:W2:Y:S01]  /*0120*/  LDG.E.EL.64 R2, desc[UR4][R2.64] ;  /* 0x0000000402027981 */ /* 0x000ea2000c2e1b00 */
[----:B------:R-:W-:-:S06]  /*0130*/  IMAD.WIDE R4, R9, 0x8, R4 ;  /* 0x0000000809047825 */ /* 0x000fcc00078e0204 */
[----:B------:R-:W3:Y:S01]  /*0140*/  LDG.E.EL.128 R4, desc[UR4][R4.64] ;  /* 0x0000000404047981 */ /* 0x000ee2000c2e1d00 */
[----:B------:R-:W-:Y:S02]  /*0150*/  SHF.R.S32.HI R10, RZ, 0x16, R11 ;  /* 0x00000016ff0a7819 */ /* 0x000fe4000001140b */
[----:B--2---:R-:W-:-:S04]  /*0160*/  SHF.R.U32.HI R9, RZ, 0x1a, R3 ;  /* 0x0000001aff097819 */ /* 0x004fc80000011603 */
[----:B------:R-:W-:Y:S02]  /*0170*/  LOP3.LUT R9, R9, 0x20, RZ, 0xc0, !PT ;  /* 0x0000002009097812 */ /* 0x000fe400078ec0ff */
[C---:B---3--:R-:W-:Y:S02]  /*0180*/  LEA R12, P1, R4.reuse, UR6, 0x2 ;  /* 0x00000006040c7c11 */ /* 0x048fe4000f8210ff */
[----:B------:R-:W-:Y:S02]  /*0190*/  IADD3 R8, P0, R2, R9, RZ ;  /* 0x0000000902087210 */ /* 0x000fe40007f1e0ff */
[--C-:B------:R-:W-:Y:S02]  /*01a0*/  LEA.HI.X R11, R4, UR7, R5.reuse, 0x2, P1 ;  /* 0x00000007040b7c11 */ /* 0x100fe400088f1405 */
[----:B------:R-:W-:Y:S01]  /*01b0*/  SHF.R.U32.HI R9, RZ, 0x18, R5 ;  /* 0x00000018ff097819 */ /* 0x000fe20000011605 */
[----:B------:R-:W-:Y:S01]  /*01c0*/  IMAD.X R13, RZ, RZ, R3, P0 ;  /* 0x000000ffff0d7224 */ /* 0x000fe200000e0603 */
[----:B------:R-:W-:-:S02]  /*01d0*/  SGXT R3, R10, 0x1 ;  /* 0x000000010a03781a */ /* 0x000fc40000000200 */
[----:B------:R-:W-:Y:S02]  /*01e0*/  SHF.R.U32.HI R4, RZ, 0x18, R7 ;  /* 0x00000018ff047819 */ /* 0x000fe40000011607 */
[C---:B------:R-:W-:Y:S01]  /*01f0*/  SHF.L.U64.HI R10, R8.reuse, 0x7, R13 ;  /* 0x00000007080a7819 */ /* 0x040fe2000001020d */
[----:B------:R-:W-:Y:S01]  /*0200*/  IMAD.SHL.U32 R8, R8, 0x80, RZ ;  /* 0x0000008008087824 */ /* 0x000fe200078e00ff */
[----:B------:R-:W-:Y:S02]  /*0210*/  LEA R5, P0, R6, UR6, 0x2 ;  /* 0x0000000606057c11 */ /* 0x000fe4000f8010ff */
[----:B------:R-:W-:Y:S02]  /*0220*/  LOP3.LUT R9, R9, 0x80, RZ, 0xc0, !PT ;  /* 0x0000008009097812 */ /* 0x000fe400078ec0ff */
[----:B------:R-:W-:Y:S02]  /*0230*/  LOP3.LUT R4, R4, 0x80, RZ, 0xc0, !PT ;  /* 0x0000008004047812 */ /* 0x000fe400078ec0ff */
[----:B------:R-:W-:-:S02]  /*0240*/  LEA.HI R3, R3, R0, RZ, 0xc ;  /* 0x0000000003037211 */ /* 0x000fc400078f60ff */
[----:B------:R-:W-:Y:S02]  /*0250*/  LEA.HI.X R7, R6, UR7, R7, 0x2, P0 ;  /* 0x0000000706077c11 */ /* 0x000fe400080f1407 */
[C---:B------:R-:W-:Y:S02]  /*0260*/  IADD3 R2, P0, P1, R8.reuse, R12, R9 ;  /* 0x0000000c08027210 */ /* 0x040fe4000791e009 */
[----:B------:R-:W-:Y:S02]  /*0270*/  IADD3 R4, P2, P3, R8, R5, R4 ;  /* 0x0000000508047210 */ /* 0x000fe40007b5e004 */
[----:B------:R-:W-:Y:S02]  /*0280*/  SHF.R.S32.HI R6, RZ, 0xc, R3 ;  /* 0x0000000cff067819 */ /* 0x000fe40000011403 */
[C---:B------:R-:W-:Y:S02]  /*0290*/  IADD3.X R3, R10.reuse, R11, RZ, P0, P1 ;  /* 0x0000000b0a037210 */ /* 0x040fe400007e24ff */
[----:B------:R-:W-:Y:S01]  /*02a0*/  IADD3.X R5, R10, R7, RZ, P2, P3 ;  /* 0x000000070a057210 */ /* 0x000fe200017e64ff */
[----:B------:R-:W-:-:S04]  /*02b0*/  IMAD.SHL.U32 R7, R6, 0x400, RZ ;  /* 0x0000040006077824 */ /* 0x000fc800078e00ff */
[----:B------:R-:W-:-:S04]  /*02c0*/  IMAD.WIDE R2, R7, 0x4, R2 ;  /* 0x0000000407027825 */ /* 0x000fc800078e0202 */
[----:B------:R-:W-:Y:S01]  /*02d0*/  IMAD.WIDE R4, R7, 0x4, R4 ;  /* 0x0000000407047825 */ /* 0x000fe200078e0204 */
[----:B------:R-:W2:Y:S01]  /*02e0*/  LDG.E.EL R8, desc[UR4][R2.64] ;  /* 0x0000000402087981 */ /* 0x000ea2000c2e1900 */
[----:B------:R-:W1:Y:S03]  /*02f0*/  LDC.64 R6, c[0x0][0x220] ;  /* 0x00008800ff067b82 */ /* 0x000e660000000a00 */
[----:B------:R-:W3:Y:S01]  /*0300*/  LDG.E.EL R9, desc[UR4][R4.64] ;  /* 0x0000000404097981 */ /* 0x000ee2000c2e1900 */
[----:B-1----:R-:W-:Y:S01]  /*0310*/  IMAD.WIDE R6, R0, 0x4, R6 ;  /* 0x0000000400067825 */ /* 0x002fe200078e0206 */
[----:B--2---:R-:W-:Y:S02]  /*0320*/  FSETP.GT.AND P0, PT, R8, RZ, PT ;  /* 0x000000ff0800720b */ /* 0x004fe40003f04000 */
[----:B---3--:R-:W-:-:S11]  /*0330*/  FSETP.GT.AND P1, PT, R9, RZ, PT ;  /* 0x000000ff0900720b */ /* 0x008fd60003f24000 */
[----:B------:R-:W-:Y:S02]  /*0340*/  @!P0 FMUL R8, R8, 0.20000000298023223877 ;  /* 0x3e4ccccd08088820 */ /* 0x000fe40000400000 */
[----:B------:R-:W-:-:S05]  /*0350*/  @!P1 FMUL R9, R9, 0.20000000298023223877 ;  /* 0x3e4ccccd09099820 */ /* 0x000fca0000400000 */
[----:B------:R-:W-:Y:S01]  /*0360*/  STG.E.64 desc[UR4][R6.64], R8 ;  /* 0x0000000806007986 */ /* 0x000fe2000c101b04 */
[----:B------:R-:W-:Y:S05]  /*0370*/  EXIT ;  /* 0x000000000000794d */ /* 0x000fea0003800000 */
.L_x_0:
[----:B------:R-:W-:-:S00]  /*0380*/  BRA `(.L_x_0) ;  /* 0xfffffffc00fc7947 */ /* 0x000fc0000383ffff */
[----:B------:R-:W-:-:S00]  /*0390*/  NOP ;  /* 0x0000000000007918 */ /* 0x000fc00000000000 */
        /* <DEDUP_REMOVED lines=14> */
.L_x_1:


//--------------------- .nv.constant0.triton_poi_fused__unsafe_index_leaky_relu_31 --------------------------
	.section	.nv.constant0.triton_poi_fused__unsafe_index_leaky_relu_31,"a",@progbits
	.sectionflags	@""
	.align	4
.nv.constant0.triton_poi_fused__unsafe_index_leaky_relu_31:
	.zero		556
